//
// Generated by NVIDIA NVVM Compiler
//
// Compiler Build ID: CL-36424714
// Cuda compilation tools, release 13.0, V13.0.88
// Based on NVVM 20.0.0
//

.version 9.0
.target sm_100
.address_size 64

	// .globl	_Z12matmul_naivePKfS0_Pfiii

.visible .entry _Z12matmul_naivePKfS0_Pfiii(
	.param .u64 .ptr .align 1 _Z12matmul_naivePKfS0_Pfiii_param_0,
	.param .u64 .ptr .align 1 _Z12matmul_naivePKfS0_Pfiii_param_1,
	.param .u64 .ptr .align 1 _Z12matmul_naivePKfS0_Pfiii_param_2,
	.param .u32 _Z12matmul_naivePKfS0_Pfiii_param_3,
	.param .u32 _Z12matmul_naivePKfS0_Pfiii_param_4,
	.param .u32 _Z12matmul_naivePKfS0_Pfiii_param_5
)
{
	.reg .pred 	%p<13>;
	.reg .b32 	%r<16>;
	.reg .b32 	%f<50>;
	.reg .b64 	%rd<78>;
	.reg .b64 	%fd<52>;

	ld.param.u64 	%rd23, [_Z12matmul_naivePKfS0_Pfiii_param_0];
	ld.param.u64 	%rd24, [_Z12matmul_naivePKfS0_Pfiii_param_1];
	ld.param.u32 	%r2, [_Z12matmul_naivePKfS0_Pfiii_param_3];
	ld.param.u32 	%r1, [_Z12matmul_naivePKfS0_Pfiii_param_4];
	ld.param.u32 	%r3, [_Z12matmul_naivePKfS0_Pfiii_param_5];
	cvta.to.global.u64 	%rd1, %rd24;
	cvta.to.global.u64 	%rd2, %rd23;
	mov.u32 	%r5, %tid.y;
	mov.u32 	%r6, %tid.x;
	cvt.u64.u32 	%rd25, %r6;
	mov.u32 	%r7, %ntid.y;
	mov.u32 	%r8, %ctaid.y;
	mad.lo.s32 	%r9, %r7, %r8, %r5;
	cvt.u64.u32 	%rd3, %r9;
	mov.u32 	%r10, %ntid.x;
	mov.u32 	%r11, %ctaid.x;
	mul.lo.s32 	%r12, %r10, %r11;
	cvt.u64.u32 	%rd26, %r12;
	add.s64 	%rd27, %rd26, %rd25;
	setp.ge.u32 	%p1, %r9, %r2;
	cvt.s64.s32 	%rd5, %r3;
	setp.ge.u64 	%p2, %rd27, %rd5;
	or.pred  	%p3, %p1, %p2;
	@%p3 bra 	$L__BB0_15;
	cvt.s64.s32 	%rd6, %r1;
	setp.eq.s32 	%p4, %r1, 0;
	mov.f32 	%f49, 0f00000000;
	@%p4 bra 	$L__BB0_14;
	mul.lo.s64 	%rd7, %rd6, %rd3;
	setp.lt.u32 	%p5, %r1, 8;
	mov.f64 	%fd51, 0d0000000000000000;
	mov.b64 	%rd76, 0;
	@%p5 bra 	$L__BB0_5;
	and.b64  	%rd76, %rd6, -8;
	shl.b64 	%rd29, %rd27, 2;
	add.s64 	%rd73, %rd1, %rd29;
	shl.b64 	%rd30, %rd7, 2;
	add.s64 	%rd31, %rd30, %rd2;
	add.s64 	%rd72, %rd31, 16;
	mov.f64 	%fd51, 0d0000000000000000;
	mov.u64 	%rd74, %rd76;
$L__BB0_4:
	.pragma "nounroll";
	ld.global.f32 	%f4, [%rd72+-16];
	ld.global.f32 	%f5, [%rd73];
	mul.f32 	%f6, %f4, %f5;
	cvt.f64.f32 	%fd16, %f6;
	add.f64 	%fd17, %fd51, %fd16;
	ld.global.f32 	%f7, [%rd72+-12];
	shl.b64 	%rd32, %rd5, 2;
	add.s64 	%rd33, %rd73, %rd32;
	ld.global.f32 	%f8, [%rd33];
	mul.f32 	%f9, %f7, %f8;
	cvt.f64.f32 	%fd18, %f9;
	add.f64 	%fd19, %fd17, %fd18;
	ld.global.f32 	%f10, [%rd72+-8];
	add.s64 	%rd34, %rd33, %rd32;
	ld.global.f32 	%f11, [%rd34];
	mul.f32 	%f12, %f10, %f11;
	cvt.f64.f32 	%fd20, %f12;
	add.f64 	%fd21, %fd19, %fd20;
	ld.global.f32 	%f13, [%rd72+-4];
	add.s64 	%rd35, %rd34, %rd32;
	ld.global.f32 	%f14, [%rd35];
	mul.f32 	%f15, %f13, %f14;
	cvt.f64.f32 	%fd22, %f15;
	add.f64 	%fd23, %fd21, %fd22;
	ld.global.f32 	%f16, [%rd72];
	add.s64 	%rd36, %rd35, %rd32;
	ld.global.f32 	%f17, [%rd36];
	mul.f32 	%f18, %f16, %f17;
	cvt.f64.f32 	%fd24, %f18;
	add.f64 	%fd25, %fd23, %fd24;
	ld.global.f32 	%f19, [%rd72+4];
	add.s64 	%rd37, %rd36, %rd32;
	ld.global.f32 	%f20, [%rd37];
	mul.f32 	%f21, %f19, %f20;
	cvt.f64.f32 	%fd26, %f21;
	add.f64 	%fd27, %fd25, %fd26;
	ld.global.f32 	%f22, [%rd72+8];
	add.s64 	%rd38, %rd37, %rd32;
	ld.global.f32 	%f23, [%rd38];
	mul.f32 	%f24, %f22, %f23;
	cvt.f64.f32 	%fd28, %f24;
	add.f64 	%fd29, %fd27, %fd28;
	ld.global.f32 	%f25, [%rd72+12];
	add.s64 	%rd39, %rd38, %rd32;
	ld.global.f32 	%f26, [%rd39];
	mul.f32 	%f27, %f25, %f26;
	cvt.f64.f32 	%fd30, %f27;
	add.f64 	%fd51, %fd29, %fd30;
	add.s64 	%rd74, %rd74, -8;
	shl.b64 	%rd40, %rd5, 5;
	add.s64 	%rd73, %rd73, %rd40;
	add.s64 	%rd72, %rd72, 32;
	setp.ne.s64 	%p6, %rd74, 0;
	@%p6 bra 	$L__BB0_4;
$L__BB0_5:
	and.b32  	%r13, %r1, 7;
	setp.eq.s32 	%p7, %r13, 0;
	@%p7 bra 	$L__BB0_13;
	and.b64  	%rd41, %rd6, 7;
	add.s64 	%rd42, %rd41, -1;
	setp.lt.u64 	%p8, %rd42, 3;
	@%p8 bra 	$L__BB0_8;
	add.s64 	%rd43, %rd76, %rd7;
	shl.b64 	%rd44, %rd43, 2;
	add.s64 	%rd45, %rd2, %rd44;
	ld.global.f32 	%f28, [%rd45];
	mad.lo.s64 	%rd46, %rd76, %rd5, %rd27;
	shl.b64 	%rd47, %rd46, 2;
	add.s64 	%rd48, %rd1, %rd47;
	ld.global.f32 	%f29, [%rd48];
	mul.f32 	%f30, %f28, %f29;
	cvt.f64.f32 	%fd32, %f30;
	add.f64 	%fd33, %fd51, %fd32;
	ld.global.f32 	%f31, [%rd45+4];
	shl.b64 	%rd49, %rd5, 2;
	add.s64 	%rd50, %rd48, %rd49;
	ld.global.f32 	%f32, [%rd50];
	mul.f32 	%f33, %f31, %f32;
	cvt.f64.f32 	%fd34, %f33;
	add.f64 	%fd35, %fd33, %fd34;
	ld.global.f32 	%f34, [%rd45+8];
	add.s64 	%rd51, %rd50, %rd49;
	ld.global.f32 	%f35, [%rd51];
	mul.f32 	%f36, %f34, %f35;
	cvt.f64.f32 	%fd36, %f36;
	add.f64 	%fd37, %fd35, %fd36;
	ld.global.f32 	%f37, [%rd45+12];
	add.s64 	%rd52, %rd51, %rd49;
	ld.global.f32 	%f38, [%rd52];
	mul.f32 	%f39, %f37, %f38;
	cvt.f64.f32 	%fd38, %f39;
	add.f64 	%fd51, %fd37, %fd38;
	add.s64 	%rd76, %rd76, 4;
$L__BB0_8:
	and.b32  	%r14, %r1, 3;
	setp.eq.s32 	%p9, %r14, 0;
	@%p9 bra 	$L__BB0_13;
	setp.eq.s32 	%p10, %r14, 1;
	@%p10 bra 	$L__BB0_11;
	add.s64 	%rd53, %rd76, %rd7;
	shl.b64 	%rd54, %rd53, 2;
	add.s64 	%rd55, %rd2, %rd54;
	ld.global.f32 	%f40, [%rd55];
	mad.lo.s64 	%rd56, %rd76, %rd5, %rd27;
	shl.b64 	%rd57, %rd56, 2;
	add.s64 	%rd58, %rd1, %rd57;
	ld.global.f32 	%f41, [%rd58];
	mul.f32 	%f42, %f40, %f41;
	cvt.f64.f32 	%fd40, %f42;
	add.f64 	%fd41, %fd51, %fd40;
	ld.global.f32 	%f43, [%rd55+4];
	shl.b64 	%rd59, %rd5, 2;
	add.s64 	%rd60, %rd58, %rd59;
	ld.global.f32 	%f44, [%rd60];
	mul.f32 	%f45, %f43, %f44;
	cvt.f64.f32 	%fd42, %f45;
	add.f64 	%fd51, %fd41, %fd42;
	add.s64 	%rd76, %rd76, 2;
$L__BB0_11:
	and.b32  	%r15, %r1, 1;
	setp.eq.b32 	%p11, %r15, 1;
	not.pred 	%p12, %p11;
	@%p12 bra 	$L__BB0_13;
	add.s64 	%rd61, %rd76, %rd7;
	shl.b64 	%rd62, %rd61, 2;
	add.s64 	%rd63, %rd2, %rd62;
	ld.global.f32 	%f46, [%rd63];
	mad.lo.s64 	%rd64, %rd76, %rd5, %rd27;
	shl.b64 	%rd65, %rd64, 2;
	add.s64 	%rd66, %rd1, %rd65;
	ld.global.f32 	%f47, [%rd66];
	mul.f32 	%f48, %f46, %f47;
	cvt.f64.f32 	%fd43, %f48;
	add.f64 	%fd51, %fd51, %fd43;
$L__BB0_13:
	cvt.rn.f32.f64 	%f49, %fd51;
$L__BB0_14:
	ld.param.u64 	%rd71, [_Z12matmul_naivePKfS0_Pfiii_param_2];
	mad.lo.s64 	%rd67, %rd5, %rd3, %rd27;
	cvta.to.global.u64 	%rd68, %rd71;
	shl.b64 	%rd69, %rd67, 2;
	add.s64 	%rd70, %rd68, %rd69;
	st.global.f32 	[%rd70], %f49;
$L__BB0_15:
	ret;

}


// ===== COMPILED SASS (sm_100) =====

	.target	sm_100

	.elftype	@"ET_EXEC"


//--------------------- .note.nv.tkinfo           --------------------------
	.section	.note.nv.tkinfo,"",@"SHT_NOTE"
	.sectionflags	@"SHF_NOTE_NV_TKINFO"
	.tkinfo
        /*0018*/ 	.word	0x00000002
        /*0030*/ 	.string	""
        /*0030*/ 	.string	"ptxas"
        /*0030*/ 	.string	"Cuda compilation tools, release 13.0, V13.0.88"
        /*0030*/ 	.string	"Build cuda_13.0.r13.0/compiler.36424714_0"
        /*0030*/ 	.string	"-arch sm_100 -m 64 "



//--------------------- .note.nv.cuinfo           --------------------------
	.section	.note.nv.cuinfo,"",@"SHT_NOTE"
	.sectionflags	@"SHF_NOTE_NV_CUINFO"
        /*0018*/ 	.short	0x0002
        /*001a*/ 	.short	0x0064
        /*001c*/ 	.short	0x0082
	.zero		2


//--------------------- .nv.info                  --------------------------
	.section	.nv.info,"",@"SHT_CUDA_INFO"
	.align	4


	//----- nvinfo : EIATTR_REGCOUNT
	.align		4
        /*0000*/ 	.byte	0x04, 0x2f
        /*0002*/ 	.short	(.L_1 - .L_0)
	.align		4
.L_0:
        /*0004*/ 	.word	index@(_Z12matmul_naivePKfS0_Pfiii)
        /*0008*/ 	.word	0x00000020


	//----- nvinfo : EIATTR_FRAME_SIZE
	.align		4
.L_1:
        /*000c*/ 	.byte	0x04, 0x11
        /*000e*/ 	.short	(.L_3 - .L_2)
	.align		4
.L_2:
        /*0010*/ 	.word	index@(_Z12matmul_naivePKfS0_Pfiii)
        /*0014*/ 	.word	0x00000000


	//----- nvinfo : EIATTR_MIN_STACK_SIZE
	.align		4
.L_3:
        /*0018*/ 	.byte	0x04, 0x12
        /*001a*/ 	.short	(.L_5 - .L_4)
	.align		4
.L_4:
        /*001c*/ 	.word	index@(_Z12matmul_naivePKfS0_Pfiii)
        /*0020*/ 	.word	0x00000000
.L_5:


//--------------------- .nv.compat                --------------------------
	.section	.nv.compat,"",@"SHT_CUDA_COMPAT_INFO"
	.align	4
        /*0000*/ 	.byte	0x02, 0x09, 0x00, 0x00, 0x02, 0x02, 0x01, 0x00, 0x02, 0x05, 0x05, 0x00, 0x03, 0x07, 0x01, 0x01
        /*0010*/ 	.byte	0x02, 0x03, 0x00, 0x00, 0x02, 0x06, 0x01, 0x00, 0x04, 0x0b, 0x08, 0x00, 0x01, 0x00, 0x00, 0x00
        /*0020*/ 	.byte	0x00, 0x00, 0x00, 0x00


//--------------------- .nv.info._Z12matmul_naivePKfS0_Pfiii --------------------------
	.section	.nv.info._Z12matmul_naivePKfS0_Pfiii,"",@"SHT_CUDA_INFO"
	.sectionflags	@""
	.align	4


	//----- nvinfo : EIATTR_CUDA_API_VERSION
	.align		4
        /*0000*/ 	.byte	0x04, 0x37
        /*0002*/ 	.short	(.L_7 - .L_6)
.L_6:
        /*0004*/ 	.word	0x00000082


	//----- nvinfo : EIATTR_KPARAM_INFO
	.align		4
.L_7:
        /*0008*/ 	.byte	0x04, 0x17
        /*000a*/ 	.short	(.L_9 - .L_8)
.L_8:
        /*000c*/ 	.word	0x00000000
        /*0010*/ 	.short	0x0005
        /*0012*/ 	.short	0x0020
        /*0014*/ 	.byte	0x00, 0xf0, 0x11, 0x00


	//----- nvinfo : EIATTR_KPARAM_INFO
	.align		4
.L_9:
        /*0018*/ 	.byte	0x04, 0x17
        /*001a*/ 	.short	(.L_11 - .L_10)
.L_10:
        /*001c*/ 	.word	0x00000000
        /*0020*/ 	.short	0x0004
        /*0022*/ 	.short	0x001c
        /*0024*/ 	.byte	0x00, 0xf0, 0x11, 0x00


	//----- nvinfo : EIATTR_KPARAM_INFO
	.align		4
.L_11:
        /*0028*/ 	.byte	0x04, 0x17
        /*002a*/ 	.short	(.L_13 - .L_12)
.L_12:
        /*002c*/ 	.word	0x00000000
        /*0030*/ 	.short	0x0003
        /*0032*/ 	.short	0x0018
        /*0034*/ 	.byte	0x00, 0xf0, 0x11, 0x00


	//----- nvinfo : EIATTR_KPARAM_INFO
	.align		4
.L_13:
        /*0038*/ 	.byte	0x04, 0x17
        /*003a*/ 	.short	(.L_15 - .L_14)
.L_14:
        /*003c*/ 	.word	0x00000000
        /*0040*/ 	.short	0x0002
        /*0042*/ 	.short	0x0010
        /*0044*/ 	.byte	0x00, 0xf5, 0x21, 0x00


	//----- nvinfo : EIATTR_KPARAM_INFO
	.align		4
.L_15:
        /*0048*/ 	.byte	0x04, 0x17
        /*004a*/ 	.short	(.L_17 - .L_16)
.L_16:
        /*004c*/ 	.word	0x00000000
        /*0050*/ 	.short	0x0001
        /*0052*/ 	.short	0x0008
        /*0054*/ 	.byte	0x00, 0xf5, 0x21, 0x00


	//----- nvinfo : EIATTR_KPARAM_INFO
	.align		4
.L_17:
        /*0058*/ 	.byte	0x04, 0x17
        /*005a*/ 	.short	(.L_19 - .L_18)
.L_18:
        /*005c*/ 	.word	0x00000000
        /*0060*/ 	.short	0x0000
        /*0062*/ 	.short	0x0000
        /*0064*/ 	.byte	0x00, 0xf5, 0x21, 0x00


	//----- nvinfo : EIATTR_SPARSE_MMA_MASK
	.align		4
.L_19:
        /*0068*/ 	.byte	0x03, 0x50
        /*006a*/ 	.short	0x0000


	//----- nvinfo : EIATTR_MAXREG_COUNT
	.align		4
        /*006c*/ 	.byte	0x03, 0x1b
        /*006e*/ 	.short	0x00ff


	//----- nvinfo : EIATTR_MERCURY_ISA_VERSION
	.align		4
        /*0070*/ 	.byte	0x03, 0x5f
        /*0072*/ 	.short	0x0101


	//----- nvinfo : EIATTR_VRC_CTA_INIT_COUNT
	.align		4
        /*0074*/ 	.byte	0x02, 0x4a
	.zero		1
	.zero		1


	//----- nvinfo : EIATTR_EXIT_INSTR_OFFSETS
	.align		4
        /*0078*/ 	.byte	0x04, 0x1c
        /*007a*/ 	.short	(.L_21 - .L_20)


	//   ....[0]....
.L_20:
        /*007c*/ 	.word	0x00000110


	//   ....[1]....
        /*0080*/ 	.word	0x00000da0


	//----- nvinfo : EIATTR_CBANK_PARAM_SIZE
	.align		4
.L_21:
        /*0084*/ 	.byte	0x03, 0x19
        /*0086*/ 	.short	0x0024


	//----- nvinfo : EIATTR_PARAM_CBANK
	.align		4
        /*0088*/ 	.byte	0x04, 0x0a
        /*008a*/ 	.short	(.L_23 - .L_22)
	.align		4
.L_22:
        /*008c*/ 	.word	index@(.nv.constant0._Z12matmul_naivePKfS0_Pfiii)
        /*0090*/ 	.short	0x0380
        /*0092*/ 	.short	0x0024


	//----- nvinfo : EIATTR_SW_WAR
	.align		4
.L_23:
        /*0094*/ 	.byte	0x04, 0x36
        /*0096*/ 	.short	(.L_25 - .L_24)
.L_24:
        /*0098*/ 	.word	0x00000008
.L_25:


//--------------------- .nv.callgraph             --------------------------
	.section	.nv.callgraph,"",@"SHT_CUDA_CALLGRAPH"
	.align	4
	.sectionentsize	8
	.align		4
        /*0000*/ 	.word	0x00000000
	.align		4
        /*0004*/ 	.word	0xffffffff
	.align		4
        /*0008*/ 	.word	0x00000000
	.align		4
        /*000c*/ 	.word	0xfffffffe
	.align		4
        /*0010*/ 	.word	0x00000000
	.align		4
        /*0014*/ 	.word	0xfffffffd
	.align		4
        /*0018*/ 	.word	0x00000000
	.align		4
        /*001c*/ 	.word	0xfffffffc


//--------------------- .text._Z12matmul_naivePKfS0_Pfiii --------------------------
	.section	.text._Z12matmul_naivePKfS0_Pfiii,"ax",@progbits
	.align	128
        .global         _Z12matmul_naivePKfS0_Pfiii
        .type           _Z12matmul_naivePKfS0_Pfiii,@function
        .size           _Z12matmul_naivePKfS0_Pfiii,(.L_x_7 - _Z12matmul_naivePKfS0_Pfiii)
        .other          _Z12matmul_naivePKfS0_Pfiii,@"STO_CUDA_ENTRY STV_DEFAULT"
_Z12matmul_naivePKfS0_Pfiii:
.text._Z12matmul_naivePKfS0_Pfiii:
[----:B------:R-:W-:Y:S01]  /*0000*/  LDC R1, c[0x0][0x37c] ;  /* 0x0000df00ff017b82 */ /* 0x000fe20000000800 */
[----:B------:R-:W0:Y:S01]  /*0010*/  S2R R3, SR_CTAID.X ;  /* 0x0000000000037919 */ /* 0x000e220000002500 */
[----:B------:R-:W1:Y:S06]  /*0020*/  LDCU UR4, c[0x0][0x364] ;  /* 0x00006c80ff0477ac */ /* 0x000e6c0008000800 */
[----:B------:R-:W2:Y:S01]  /*0030*/  LDC R0, c[0x0][0x3a0] ;  /* 0x0000e800ff007b82 */ /* 0x000ea20000000800 */
[----:B------:R-:W3:Y:S01]  /*0040*/  S2R R10, SR_TID.X ;  /* 0x00000000000a7919 */ /* 0x000ee20000002100 */
[----:B------:R-:W0:Y:S01]  /*0050*/  LDCU UR5, c[0x0][0x360] ;  /* 0x00006c00ff0577ac */ /* 0x000e220008000800 */
[----:B------:R-:W1:Y:S01]  /*0060*/  S2R R2, SR_TID.Y ;  /* 0x0000000000027919 */ /* 0x000e620000002200 */
[----:B------:R-:W4:Y:S01]  /*0070*/  LDCU UR6, c[0x0][0x398] ;  /* 0x00007300ff0677ac */ /* 0x000f220008000800 */
[----:B------:R-:W1:Y:S01]  /*0080*/  S2R R5, SR_CTAID.Y ;  /* 0x0000000000057919 */ /* 0x000e620000002600 */
[----:B0-----:R-:W-:-:S05]  /*0090*/  IMAD R3, R3, UR5, RZ ;  /* 0x0000000503037c24 */ /* 0x001fca000f8e02ff */
[----:B---3--:R-:W-:Y:S02]  /*00a0*/  IADD3 R10, P0, PT, R3, R10, RZ ;  /* 0x0000000a030a7210 */ /* 0x008fe40007f1e0ff */
[----:B--2---:R-:W-:-:S03]  /*00b0*/  SHF.R.S32.HI R3, RZ, 0x1f, R0 ;  /* 0x0000001fff037819 */ /* 0x004fc60000011400 */
[----:B------:R-:W-:Y:S01]  /*00c0*/  IMAD.X R11, RZ, RZ, RZ, P0 ;  /* 0x000000ffff0b7224 */ /* 0x000fe200000e06ff */
[----:B------:R-:W-:Y:S01]  /*00d0*/  ISETP.GE.U32.AND P0, PT, R10, R0, PT ;  /* 0x000000000a00720c */ /* 0x000fe20003f06070 */
[----:B-1----:R-:W-:-:S03]  /*00e0*/  IMAD R2, R5, UR4, R2 ;  /* 0x0000000405027c24 */ /* 0x002fc6000f8e0202 */
[----:B------:R-:W-:-:S04]  /*00f0*/  ISETP.GE.U32.AND.EX P0, PT, R11, R3, PT, P0 ;  /* 0x000000030b00720c */ /* 0x000fc80003f06100 */
[----:B----4-:R-:W-:-:S13]  /*0100*/  ISETP.GE.U32.OR P0, PT, R2, UR6, P0 ;  /* 0x0000000602007c0c */ /* 0x010fda0008706470 */
[----:B------:R-:W-:Y:S05]  /*0110*/  @P0 EXIT ;  /* 0x000000000000094d */ /* 0x000fea0003800000 */
[----:B------:R-:W0:Y:S01]  /*0120*/  LDCU UR8, c[0x0][0x39c] ;  /* 0x00007380ff0877ac */ /* 0x000e220008000800 */
[----:B------:R-:W-:Y:S01]  /*0130*/  IMAD.MOV.U32 R19, RZ, RZ, RZ ;  /* 0x000000ffff137224 */ /* 0x000fe200078e00ff */
[----:B------:R-:W1:Y:S01]  /*0140*/  LDCU.64 UR10, c[0x0][0x358] ;  /* 0x00006b00ff0a77ac */ /* 0x000e620008000a00 */
[----:B0-----:R-:W-:-:S09]  /*0150*/  UISETP.NE.AND UP0, UPT, UR8, URZ, UPT ;  /* 0x000000ff0800728c */ /* 0x001fd2000bf05270 */
[----:B-1----:R-:W-:Y:S05]  /*0160*/  BRA.U !UP0, `(.L_x_0) ;  /* 0x0000000908f07547 */ /* 0x002fea000b800000 */
[----:B------:R-:W-:Y:S02]  /*0170*/  UISETP.GE.U32.AND UP0, UPT, UR8, 0x8, UPT ;  /* 0x000000080800788c */ /* 0x000fe4000bf06070 */
[C---:B------:R-:W-:Y:S01]  /*0180*/  IMAD.WIDE.U32 R12, R2.reuse, UR8, RZ ;  /* 0x00000008020c7c25 */ /* 0x040fe2000f8e00ff */
[----:B------:R-:W-:Y:S01]  /*0190*/  USHF.R.S32.HI UR6, URZ, 0x1f, UR8 ;  /* 0x0000001fff067899 */ /* 0x000fe20008011408 */
[----:B------:R-:W-:Y:S01]  /*01a0*/  CS2R R18, SRZ ;  /* 0x0000000000127805 */ /* 0x000fe2000001ff00 */
[----:B------:R-:W-:Y:S01]  /*01b0*/  ULOP3.LUT UP1, URZ, UR8, 0x7, URZ, 0xc0, !UPT ;  /* 0x0000000708ff7892 */ /* 0x000fe2000f82c0ff */
[----:B------:R-:W-:Y:S01]  /*01c0*/  UMOV UR4, URZ ;  /* 0x000000ff00047c82 */ /* 0x000fe20008000000 */
[----:B------:R-:W-:Y:S02]  /*01d0*/  UMOV UR5, URZ ;  /* 0x000000ff00057c82 */ /* 0x000fe40008000000 */
[----:B------:R-:W-:-:S04]  /*01e0*/  IMAD R5, R2, UR6, RZ ;  /* 0x0000000602057c24 */ /* 0x000fc8000f8e02ff */
[----:B------:R-:W-:Y:S01]  /*01f0*/  IMAD.IADD R4, R13, 0x1, R5 ;  /* 0x000000010d047824 */ /* 0x000fe200078e0205 */
[----:B------:R-:W-:Y:S06]  /*0200*/  BRA.U !UP0, `(.L_x_1) ;  /* 0x0000000508347547 */ /* 0x000fec000b800000 */
[----:B------:R-:W0:Y:S01]  /*0210*/  LDCU.128 UR12, c[0x0][0x380] ;  /* 0x00007000ff0c77ac */ /* 0x000e220008000c00 */
[----:B------:R-:W-:Y:S01]  /*0220*/  CS2R R18, SRZ ;  /* 0x0000000000127805 */ /* 0x000fe2000001ff00 */
[----:B------:R-:W-:Y:S01]  /*0230*/  ULOP3.LUT UR4, UR8, 0xfffffff8, URZ, 0xc0, !UPT ;  /* 0xfffffff808047892 */ /* 0x000fe2000f8ec0ff */
[----:B------:R-:W-:Y:S01]  /*0240*/  UMOV UR5, UR6 ;  /* 0x0000000600057c82 */ /* 0x000fe20008000000 */
[----:B------:R-:W-:-:S05]  /*0250*/  UMOV UR7, UR6 ;  /* 0x0000000600077c82 */ /* 0x000fca0008000000 */
[----:B------:R-:W-:Y:S01]  /*0260*/  UMOV UR6, UR4 ;  /* 0x0000000400067c82 */ /* 0x000fe20008000000 */
[----:B0-----:R-:W-:Y:S02]  /*0270*/  LEA R14, P1, R12, UR12, 0x2 ;  /* 0x0000000c0c0e7c11 */ /* 0x001fe4000f8210ff */
[----:B------:R-:W-:Y:S02]  /*0280*/  LEA R6, P0, R10, UR14, 0x2 ;  /* 0x0000000e0a067c11 */ /* 0x000fe4000f8010ff */
[----:B------:R-:W-:Y:S02]  /*0290*/  IADD3 R14, P2, PT, R14, 0x10, RZ ;  /* 0x000000100e0e7810 */ /* 0x000fe40007f5e0ff */
[----:B------:R-:W-:Y:S02]  /*02a0*/  LEA.HI.X R15, R12, UR13, R4, 0x2, P1 ;  /* 0x0000000d0c0f7c11 */ /* 0x000fe400088f1404 */
[----:B------:R-:W-:-:S03]  /*02b0*/  LEA.HI.X R7, R10, UR15, R11, 0x2, P0 ;  /* 0x0000000f0a077c11 */ /* 0x000fc600080f140b */
[----:B------:R-:W-:-:S07]  /*02c0*/  IMAD.X R15, RZ, RZ, R15, P2 ;  /* 0x000000ffff0f7224 */ /* 0x000fce00010e060f */
.L_x_2:
[C---:B------:R-:W-:Y:S01]  /*02d0*/  IMAD.SHL.U32 R23, R0.reuse, 0x4, RZ ;  /* 0x0000000400177824 */ /* 0x040fe200078e00ff */
[----:B------:R-:W-:Y:S01]  /*02e0*/  SHF.L.U64.HI R27, R0, 0x2, R3 ;  /* 0x00000002001b7819 */ /* 0x000fe20000010203 */
[----:B------:R-:W2:Y:S03]  /*02f0*/  LDG.E R9, desc[UR10][R6.64] ;  /* 0x0000000a06097981 */ /* 0x000ea6000c1e1900 */
[-C--:B------:R-:W-:Y:S01]  /*0300*/  IADD3 R20, P0, PT, R6, R23.reuse, RZ ;  /* 0x0000001706147210 */ /* 0x080fe20007f1e0ff */
[----:B------:R-:W2:Y:S04]  /*0310*/  LDG.E R8, desc[UR10][R14.64+-0x10] ;  /* 0xfffff00a0e087981 */ /* 0x000ea8000c1e1900 */
[----:B------:R-:W-:Y:S01]  /*0320*/  IMAD.X R21, R7, 0x1, R27, P0 ;  /* 0x0000000107157824 */ /* 0x000fe200000e061b */
[----:B------:R-:W3:Y:S01]  /*0330*/  LDG.E R16, desc[UR10][R14.64+-0xc] ;  /* 0xfffff40a0e107981 */ /* 0x000ee2000c1e1900 */
[----:B------:R-:W-:-:S03]  /*0340*/  IADD3 R24, P0, PT, R20, R23, RZ ;  /* 0x0000001714187210 */ /* 0x000fc60007f1e0ff */
[----:B------:R0:W3:Y:S01]  /*0350*/  LDG.E R17, desc[UR10][R20.64] ;  /* 0x0000000a14117981 */ /* 0x0000e2000c1e1900 */
[----:B------:R-:W-:-:S03]  /*0360*/  IADD3.X R25, PT, PT, R21, R27, RZ, P0, !PT ;  /* 0x0000001b15197210 */ /* 0x000fc600007fe4ff */
[----:B------:R-:W4:Y:S04]  /*0370*/  LDG.E R22, desc[UR10][R14.64+-0x8] ;  /* 0xfffff80a0e167981 */ /* 0x000f28000c1e1900 */
[----:B------:R-:W4:Y:S01]  /*0380*/  LDG.E R5, desc[UR10][R24.64] ;  /* 0x0000000a18057981 */ /* 0x000f22000c1e1900 */
[----:B------:R-:W-:-:S05]  /*0390*/  IADD3 R28, P0, PT, R24, R23, RZ ;  /* 0x00000017181c7210 */ /* 0x000fca0007f1e0ff */
[----:B------:R-:W-:Y:S01]  /*03a0*/  IMAD.X R29, R25, 0x1, R27, P0 ;  /* 0x00000001191d7824 */ /* 0x000fe200000e061b */
[----:B0-----:R-:W-:-:S04]  /*03b0*/  IADD3 R20, P0, PT, R28, R23, RZ ;  /* 0x000000171c147210 */ /* 0x001fc80007f1e0ff */
[----:B------:R-:W5:Y:S01]  /*03c0*/  LDG.E R24, desc[UR10][R28.64] ;  /* 0x0000000a1c187981 */ /* 0x000f62000c1e1900 */
[----:B------:R-:W-:-:S05]  /*03d0*/  IMAD.X R21, R29, 0x1, R27, P0 ;  /* 0x000000011d157824 */ /* 0x000fca00000e061b */
[----:B------:R-:W5:Y:S04]  /*03e0*/  LDG.E R25, desc[UR10][R20.64] ;  /* 0x0000000a14197981 */ /* 0x000f68000c1e1900 */
[----:B------:R-:W5:Y:S04]  /*03f0*/  LDG.E R29, desc[UR10][R14.64+0x4] ;  /* 0x0000040a0e1d7981 */ /* 0x000f68000c1e1900 */
[----:B------:R-:W5:Y:S01]  /*0400*/  LDG.E R28, desc[UR10][R14.64+0x8] ;  /* 0x0000080a0e1c7981 */ /* 0x000f62000c1e1900 */
[----:B--2---:R-:W-:-:S04]  /*0410*/  FMUL R26, R8, R9 ;  /* 0x00000009081a7220 */ /* 0x004fc80000400000 */
[----:B------:R-:W0:Y:S01]  /*0420*/  F2F.F64.F32 R8, R26 ;  /* 0x0000001a00087310 */ /* 0x000e220000201800 */
[----:B---3--:R-:W-:-:S07]  /*0430*/  FMUL R16, R16, R17 ;  /* 0x0000001110107220 */ /* 0x008fce0000400000 */
[----:B------:R-:W1:Y:S01]  /*0440*/  F2F.F64.F32 R16, R16 ;  /* 0x0000001000107310 */ /* 0x000e620000201800 */
[----:B----4-:R-:W-:Y:S01]  /*0450*/  FMUL R5, R22, R5 ;  /* 0x0000000516057220 */ /* 0x010fe20000400000 */
[----:B0-----:R-:W-:Y:S01]  /*0460*/  DADD R8, R8, R18 ;  /* 0x0000000008087229 */ /* 0x001fe20000000012 */
[----:B------:R-:W5:Y:S05]  /*0470*/  LDG.E R22, desc[UR10][R14.64] ;  /* 0x0000000a0e167981 */ /* 0x000f6a000c1e1900 */
[----:B------:R0:W2:Y:S02]  /*0480*/  F2F.F64.F32 R18, R5 ;  /* 0x0000000500127310 */ /* 0x0000a40000201800 */
[----:B0-----:R-:W3:Y:S01]  /*0490*/  LDG.E R5, desc[UR10][R14.64+-0x4] ;  /* 0xfffffc0a0e057981 */ /* 0x001ee2000c1e1900 */
[----:B-1----:R-:W-:Y:S01]  /*04a0*/  DADD R16, R8, R16 ;  /* 0x0000000008107229 */ /* 0x002fe20000000010 */
[----:B------:R-:W-:-:S05]  /*04b0*/  IADD3 R8, P0, PT, R20, R23, RZ ;  /* 0x0000001714087210 */ /* 0x000fca0007f1e0ff */
[--C-:B------:R-:W-:Y:S02]  /*04c0*/  IMAD.X R9, R21, 0x1, R27.reuse, P0 ;  /* 0x0000000115097824 */ /* 0x100fe400000e061b */
[----:B--2---:R-:W-:Y:S01]  /*04d0*/  DADD R18, R16, R18 ;  /* 0x0000000010127229 */ /* 0x004fe20000000012 */
[-C--:B------:R-:W-:Y:S02]  /*04e0*/  IADD3 R16, P0, PT, R8, R23.reuse, RZ ;  /* 0x0000001708107210 */ /* 0x080fe40007f1e0ff */
[----:B------:R-:W2:Y:S03]  /*04f0*/  LDG.E R8, desc[UR10][R8.64] ;  /* 0x0000000a08087981 */ /* 0x000ea6000c1e1900 */
[----:B------:R-:W-:Y:S01]  /*0500*/  IMAD.X R17, R9, 0x1, R27, P0 ;  /* 0x0000000109117824 */ /* 0x000fe200000e061b */
[----:B------:R-:W-:-:S04]  /*0510*/  IADD3 R26, P0, PT, R16, R23, RZ ;  /* 0x00000017101a7210 */ /* 0x000fc80007f1e0ff */
[----:B------:R-:W4:Y:S01]  /*0520*/  LDG.E R16, desc[UR10][R16.64] ;  /* 0x0000000a10107981 */ /* 0x000f22000c1e1900 */
[----:B------:R-:W-:-:S03]  /*0530*/  IADD3.X R27, PT, PT, R17, R27, RZ, P0, !PT ;  /* 0x0000001b111b7210 */ /* 0x000fc600007fe4ff */
[----:B------:R0:W4:Y:S04]  /*0540*/  LDG.E R9, desc[UR10][R14.64+0xc] ;  /* 0x00000c0a0e097981 */ /* 0x000128000c1e1900 */
[----:B------:R-:W4:Y:S01]  /*0550*/  LDG.E R26, desc[UR10][R26.64] ;  /* 0x0000000a1a1a7981 */ /* 0x000f22000c1e1900 */
[----:B------:R-:W-:-:S04]  /*0560*/  UIADD3 UR6, UP0, UPT, UR6, -0x8, URZ ;  /* 0xfffffff806067890 */ /* 0x000fc8000ff1e0ff */
[----:B------:R-:W-:Y:S02]  /*0570*/  UIADD3.X UR7, UPT, UPT, UR7, -0x1, URZ, UP0, !UPT ;  /* 0xffffffff07077890 */ /* 0x000fe400087fe4ff */
[----:B------:R-:W-:-:S04]  /*0580*/  UISETP.NE.U32.AND UP0, UPT, UR6, URZ, UPT ;  /* 0x000000ff0600728c */ /* 0x000fc8000bf05070 */
[----:B------:R-:W-:Y:S01]  /*0590*/  UISETP.NE.AND.EX UP0, UPT, UR7, URZ, UPT, UP0 ;  /* 0x000000ff0700728c */ /* 0x000fe2000bf05300 */
[----:B0-----:R-:W-:Y:S02]  /*05a0*/  IADD3 R14, P1, PT, R14, 0x20, RZ ;  /* 0x000000200e0e7810 */ /* 0x001fe40007f3e0ff */
[----:B------:R-:W-:-:S03]  /*05b0*/  LEA R6, P0, R0, R6, 0x5 ;  /* 0x0000000600067211 */ /* 0x000fc600078028ff */
[----:B------:R-:W-:Y:S01]  /*05c0*/  IMAD.X R15, RZ, RZ, R15, P1 ;  /* 0x000000ffff0f7224 */ /* 0x000fe200008e060f */
[----:B------:R-:W-:Y:S01]  /*05d0*/  LEA.HI.X R7, R0, R7, R3, 0x5, P0 ;  /* 0x0000000700077211 */ /* 0x000fe200000f2c03 */
[----:B-----5:R-:W-:Y:S01]  /*05e0*/  FMUL R22, R22, R25 ;  /* 0x0000001916167220 */ /* 0x020fe20000400000 */
[----:B---3--:R-:W-:-:S04]  /*05f0*/  FMUL R5, R5, R24 ;  /* 0x0000001805057220 */ /* 0x008fc80000400000 */
[----:B------:R-:W0:Y:S08]  /*0600*/  F2F.F64.F32 R20, R5 ;  /* 0x0000000500147310 */ /* 0x000e300000201800 */
[----:B------:R-:W1:Y:S01]  /*0610*/  F2F.F64.F32 R22, R22 ;  /* 0x0000001600167310 */ /* 0x000e620000201800 */
[----:B--2---:R-:W-:Y:S01]  /*0620*/  FMUL R29, R29, R8 ;  /* 0x000000081d1d7220 */ /* 0x004fe20000400000 */
[----:B0-----:R-:W-:-:S06]  /*0630*/  DADD R20, R18, R20 ;  /* 0x0000000012147229 */ /* 0x001fcc0000000014 */
[----:B------:R-:W0:Y:S01]  /*0640*/  F2F.F64.F32 R18, R29 ;  /* 0x0000001d00127310 */ /* 0x000e220000201800 */
[----:B----4-:R-:W-:Y:S01]  /*0650*/  FMUL R16, R28, R16 ;  /* 0x000000101c107220 */ /* 0x010fe20000400000 */
[----:B-1----:R-:W-:-:S06]  /*0660*/  DADD R20, R20, R22 ;  /* 0x0000000014147229 */ /* 0x002fcc0000000016 */
[----:B------:R-:W1:Y:S01]  /*0670*/  F2F.F64.F32 R16, R16 ;  /* 0x0000001000107310 */ /* 0x000e620000201800 */
[----:B------:R-:W-:Y:S01]  /*0680*/  FMUL R9, R9, R26 ;  /* 0x0000001a09097220 */ /* 0x000fe20000400000 */
[----:B0-----:R-:W-:-:S06]  /*0690*/  DADD R18, R20, R18 ;  /* 0x0000000014127229 */ /* 0x001fcc0000000012 */
[----:B------:R-:W0:Y:S02]  /*06a0*/  F2F.F64.F32 R8, R9 ;  /* 0x0000000900087310 */ /* 0x000e240000201800 */
[----:B-1----:R-:W-:-:S08]  /*06b0*/  DADD R18, R18, R16 ;  /* 0x0000000012127229 */ /* 0x002fd00000000010 */
[----:B0-----:R-:W-:Y:S01]  /*06c0*/  DADD R18, R18, R8 ;  /* 0x0000000012127229 */ /* 0x001fe20000000008 */
[----:B------:R-:W-:Y:S10]  /*06d0*/  BRA.U UP0, `(.L_x_2) ;  /* 0xfffffff900fc7547 */ /* 0x000ff4000b83ffff */
.L_x_1:
[----:B------:R-:W-:Y:S05]  /*06e0*/  BRA.U !UP1, `(.L_x_3) ;  /* 0x00000005098c7547 */ /* 0x000fea000b800000 */
[----:B------:R-:W-:Y:S02]  /*06f0*/  ULOP3.LUT UR6, UR8, 0x7, URZ, 0xc0, !UPT ;  /* 0x0000000708067892 */ /* 0x000fe4000f8ec0ff */
[----:B------:R-:W-:Y:S02]  /*0700*/  ULOP3.LUT UP1, UR7, UR8, 0x3, URZ, 0xc0, !UPT ;  /* 0x0000000308077892 */ /* 0x000fe4000f82c0ff */
[----:B------:R-:W-:-:S04]  /*0710*/  UIADD3 UR6, UP0, UPT, UR6, -0x1, URZ ;  /* 0xffffffff06067890 */ /* 0x000fc8000ff1e0ff */
[----:B------:R-:W-:Y:S02]  /*0720*/  UIADD3.X UR9, UPT, UPT, URZ, -0x1, URZ, UP0, !UPT ;  /* 0xffffffffff097890 */ /* 0x000fe400087fe4ff */
[----:B------:R-:W-:-:S04]  /*0730*/  UISETP.GE.U32.AND UP0, UPT, UR6, 0x3, UPT ;  /* 0x000000030600788c */ /* 0x000fc8000bf06070 */
[----:B------:R-:W-:-:S09]  /*0740*/  UISETP.GE.U32.AND.EX UP0, UPT, UR9, URZ, UPT, UP0 ;  /* 0x000000ff0900728c */ /* 0x000fd2000bf06100 */
[----:B------:R-:W-:Y:S05]  /*0750*/  BRA.U !UP0, `(.L_x_4) ;  /* 0x0000000108a47547 */ /* 0x000fea000b800000 */
[----:B------:R-:W0:Y:S01]  /*0760*/  LDCU.128 UR12, c[0x0][0x380] ;  /* 0x00007000ff0c77ac */ /* 0x000e220008000c00 */
[----:B------:R-:W-:Y:S01]  /*0770*/  IMAD R6, R0, UR5, RZ ;  /* 0x0000000500067c24 */ /* 0x000fe2000f8e02ff */
[----:B------:R-:W-:Y:S01]  /*0780*/  IADD3 R7, P0, PT, R12, UR4, RZ ;  /* 0x000000040c077c10 */ /* 0x000fe2000ff1e0ff */
[----:B------:R-:W-:-:S03]  /*0790*/  IMAD.WIDE.U32 R8, R0, UR4, R10 ;  /* 0x0000000400087c25 */ /* 0x000fc6000f8e000a */
[----:B------:R-:W-:Y:S01]  /*07a0*/  IADD3.X R14, PT, PT, R4, UR5, RZ, P0, !PT ;  /* 0x00000005040e7c10 */ /* 0x000fe200087fe4ff */
[----:B------:R-:W-:Y:S02]  /*07b0*/  IMAD R5, R3, UR4, R6 ;  /* 0x0000000403057c24 */ /* 0x000fe4000f8e0206 */
[----:B------:R-:W-:Y:S02]  /*07c0*/  IMAD.SHL.U32 R15, R0, 0x4, RZ ;  /* 0x00000004000f7824 */ /* 0x000fe400078e00ff */
[----:B------:R-:W-:Y:S01]  /*07d0*/  IMAD.IADD R5, R9, 0x1, R5 ;  /* 0x0000000109057824 */ /* 0x000fe200078e0205 */
[C---:B0-----:R-:W-:Y:S02]  /*07e0*/  LEA R20, P2, R8.reuse, UR14, 0x2 ;  /* 0x0000000e08147c11 */ /* 0x041fe4000f8410ff */
[----:B------:R-:W-:Y:S02]  /*07f0*/  LEA R6, P1, R7, UR12, 0x2 ;  /* 0x0000000c07067c11 */ /* 0x000fe4000f8210ff */
[----:B------:R-:W-:-:S02]  /*0800*/  LEA.HI.X R21, R8, UR15, R5, 0x2, P2 ;  /* 0x0000000f08157c11 */ /* 0x000fc400090f1405 */
[----:B------:R-:W-:Y:S02]  /*0810*/  LEA.HI.X R7, R7, UR13, R14, 0x2, P1 ;  /* 0x0000000d07077c11 */ /* 0x000fe400088f140e */
[----:B------:R-:W-:Y:S02]  /*0820*/  SHF.L.U64.HI R5, R0, 0x2, R3 ;  /* 0x0000000200057819 */ /* 0x000fe40000010203 */
[-C--:B------:R-:W-:Y:S01]  /*0830*/  IADD3 R16, P0, PT, R20, R15.reuse, RZ ;  /* 0x0000000f14107210 */ /* 0x080fe20007f1e0ff */
[----:B------:R-:W2:Y:S04]  /*0840*/  LDG.E R27, desc[UR10][R6.64] ;  /* 0x0000000a061b7981 */ /* 0x000ea8000c1e1900 */
[----:B------:R-:W2:Y:S01]  /*0850*/  LDG.E R20, desc[UR10][R20.64] ;  /* 0x0000000a14147981 */ /* 0x000ea2000c1e1900 */
[----:B------:R-:W-:Y:S01]  /*0860*/  IMAD.X R17, R21, 0x1, R5, P0 ;  /* 0x0000000115117824 */ /* 0x000fe200000e0605 */
[----:B------:R-:W-:-:S02]  /*0870*/  IADD3 R8, P0, PT, R16, R15, RZ ;  /* 0x0000000f10087210 */ /* 0x000fc40007f1e0ff */
[----:B------:R-:W3:Y:S04]  /*0880*/  LDG.E R25, desc[UR10][R6.64+0x4] ;  /* 0x0000040a06197981 */ /* 0x000ee8000c1e1900 */
[----:B------:R-:W3:Y:S01]  /*0890*/  LDG.E R16, desc[UR10][R16.64] ;  /* 0x0000000a10107981 */ /* 0x000ee2000c1e1900 */
[----:B------:R-:W-:Y:S02]  /*08a0*/  IADD3.X R9, PT, PT, R17, R5, RZ, P0, !PT ;  /* 0x0000000511097210 */ /* 0x000fe400007fe4ff */
[----:B------:R-:W-:Y:S01]  /*08b0*/  IADD3 R14, P0, PT, R8, R15, RZ ;  /* 0x0000000f080e7210 */ /* 0x000fe20007f1e0ff */
[----:B------:R-:W4:Y:S04]  /*08c0*/  LDG.E R23, desc[UR10][R6.64+0x8] ;  /* 0x0000080a06177981 */ /* 0x000f28000c1e1900 */
[----:B------:R-:W4:Y:S01]  /*08d0*/  LDG.E R8, desc[UR10][R8.64] ;  /* 0x0000000a08087981 */ /* 0x000f22000c1e1900 */
[----:B------:R-:W-:-:S03]  /*08e0*/  IMAD.X R15, R9, 0x1, R5, P0 ;  /* 0x00000001090f7824 */ /* 0x000fc600000e0605 */
[----:B------:R-:W5:Y:S04]  /*08f0*/  LDG.E R5, desc[UR10][R6.64+0xc] ;  /* 0x00000c0a06057981 */ /* 0x000f68000c1e1900 */
[----:B------:R-:W5:Y:S01]  /*0900*/  LDG.E R14, desc[UR10][R14.64] ;  /* 0x0000000a0e0e7981 */ /* 0x000f62000c1e1900 */
[----:B------:R-:W-:-:S04]  /*0910*/  UIADD3 UR4, UP0, UPT, UR4, 0x4, URZ ;  /* 0x0000000404047890 */ /* 0x000fc8000ff1e0ff */
[----:B------:R-:W-:Y:S01]  /*0920*/  UIADD3.X UR5, UPT, UPT, URZ, UR5, URZ, UP0, !UPT ;  /* 0x00000005ff057290 */ /* 0x000fe200087fe4ff */
[----:B--2---:R-:W-:-:S04]  /*0930*/  FMUL R27, R27, R20 ;  /* 0x000000141b1b7220 */ /* 0x004fc80000400000 */
[----:B------:R-:W0:Y:S01]  /*0940*/  F2F.F64.F32 R20, R27 ;  /* 0x0000001b00147310 */ /* 0x000e220000201800 */
[----:B---3--:R-:W-:-:S07]  /*0950*/  FMUL R25, R25, R16 ;  /* 0x0000001019197220 */ /* 0x008fce0000400000 */
[----:B------:R-:W1:Y:S01]  /*0960*/  F2F.F64.F32 R16, R25 ;  /* 0x0000001900107310 */ /* 0x000e620000201800 */
[----:B----4-:R-:W-:Y:S01]  /*0970*/  FMUL R23, R23, R8 ;  /* 0x0000000817177220 */ /* 0x010fe20000400000 */
[----:B0-----:R-:W-:-:S06]  /*0980*/  DADD R20, R18, R20 ;  /* 0x0000000012147229 */ /* 0x001fcc0000000014 */
[----:B------:R-:W0:Y:S01]  /*0990*/  F2F.F64.F32 R8, R23 ;  /* 0x0000001700087310 */ /* 0x000e220000201800 */
[----:B-----5:R-:W-:Y:S01]  /*09a0*/  FMUL R5, R5, R14 ;  /* 0x0000000e05057220 */ /* 0x020fe20000400000 */
[----:B-1----:R-:W-:-:S06]  /*09b0*/  DADD R16, R20, R16 ;  /* 0x0000000014107229 */ /* 0x002fcc0000000010 */
[----:B------:R-:W1:Y:S02]  /*09c0*/  F2F.F64.F32 R18, R5 ;  /* 0x0000000500127310 */ /* 0x000e640000201800 */
[----:B0-----:R-:W-:-:S08]  /*09d0*/  DADD R8, R16, R8 ;  /* 0x0000000010087229 */ /* 0x001fd00000000008 */
[----:B-1----:R-:W-:-:S11]  /*09e0*/  DADD R18, R8, R18 ;  /* 0x0000000008127229 */ /* 0x002fd60000000012 */
.L_x_4:
[----:B------:R-:W-:Y:S05]  /*09f0*/  BRA.U !UP1, `(.L_x_3) ;  /* 0x0000000109c87547 */ /* 0x000fea000b800000 */
[----:B------:R-:W-:Y:S02]  /*0a00*/  UISETP.NE.AND UP1, UPT, UR7, 0x1, UPT ;  /* 0x000000010700788c */ /* 0x000fe4000bf25270 */
[----:B------:R-:W-:-:S04]  /*0a10*/  ULOP3.LUT UR6, UR8, 0x1, URZ, 0xc0, !UPT ;  /* 0x0000000108067892 */ /* 0x000fc8000f8ec0ff */
[----:B------:R-:W-:-:S03]  /*0a20*/  UISETP.NE.U32.AND UP0, UPT, UR6, 0x1, UPT ;  /* 0x000000010600788c */ /* 0x000fc6000bf05070 */
[----:B------:R-:W-:Y:S08]  /*0a30*/  BRA.U !UP1, `(.L_x_5) ;  /* 0x00000001096c7547 */ /* 0x000ff0000b800000 */
[----:B------:R-:W0:Y:S01]  /*0a40*/  LDCU.128 UR12, c[0x0][0x380] ;  /* 0x00007000ff0c77ac */ /* 0x000e220008000c00 */
[----:B------:R-:W-:Y:S01]  /*0a50*/  IMAD R6, R0, UR5, RZ ;  /* 0x0000000500067c24 */ /* 0x000fe2000f8e02ff */
[----:B------:R-:W-:Y:S01]  /*0a60*/  IADD3 R5, P0, PT, R12, UR4, RZ ;  /* 0x000000040c057c10 */ /* 0x000fe2000ff1e0ff */
[----:B------:R-:W-:Y:S02]  /*0a70*/  IMAD.MOV.U32 R14, RZ, RZ, R10 ;  /* 0x000000ffff0e7224 */ /* 0x000fe400078e000a */
[----:B------:R-:W-:Y:S01]  /*0a80*/  IMAD.MOV.U32 R15, RZ, RZ, R11 ;  /* 0x000000ffff0f7224 */ /* 0x000fe200078e000b */
[----:B------:R-:W-:Y:S01]  /*0a90*/  IADD3.X R16, PT, PT, R4, UR5, RZ, P0, !PT ;  /* 0x0000000504107c10 */ /* 0x000fe200087fe4ff */
[----:B------:R-:W-:Y:S02]  /*0aa0*/  IMAD R7, R3, UR4, R6 ;  /* 0x0000000403077c24 */ /* 0x000fe4000f8e0206 */
[----:B------:R-:W-:-:S04]  /*0ab0*/  IMAD.WIDE.U32 R14, R0, UR4, R14 ;  /* 0x00000004000e7c25 */ /* 0x000fc8000f8e000e */
[----:B------:R-:W-:Y:S01]  /*0ac0*/  IMAD.IADD R9, R15, 0x1, R7 ;  /* 0x000000010f097824 */ /* 0x000fe200078e0207 */
[C---:B0-----:R-:W-:Y:S02]  /*0ad0*/  LEA R6, P1, R5.reuse, UR12, 0x2 ;  /* 0x0000000c05067c11 */ /* 0x041fe4000f8210ff */
[C---:B------:R-:W-:Y:S02]  /*0ae0*/  LEA R8, P0, R14.reuse, UR14, 0x2 ;  /* 0x0000000e0e087c11 */ /* 0x040fe4000f8010ff */
[----:B------:R-:W-:Y:S02]  /*0af0*/  LEA.HI.X R7, R5, UR13, R16, 0x2, P1 ;  /* 0x0000000d05077c11 */ /* 0x000fe400088f1410 */
[----:B------:R-:W-:Y:S02]  /*0b00*/  LEA.HI.X R9, R14, UR15, R9, 0x2, P0 ;  /* 0x0000000f0e097c11 */ /* 0x000fe400080f1409 */
[C---:B------:R-:W-:Y:S01]  /*0b10*/  LEA R16, P0, R0.reuse, R8, 0x2 ;  /* 0x0000000800107211 */ /* 0x040fe200078010ff */
[----:B------:R-:W2:Y:S03]  /*0b20*/  LDG.E R5, desc[UR10][R6.64] ;  /* 0x0000000a06057981 */ /* 0x000ea6000c1e1900 */
[----:B------:R-:W-:Y:S01]  /*0b30*/  LEA.HI.X R17, R0, R9, R3, 0x2, P0 ;  /* 0x0000000900117211 */ /* 0x000fe200000f1403 */
[----:B------:R-:W2:Y:S04]  /*0b40*/  LDG.E R8, desc[UR10][R8.64] ;  /* 0x0000000a08087981 */ /* 0x000ea8000c1e1900 */
[----:B------:R-:W3:Y:S04]  /*0b50*/  LDG.E R15, desc[UR10][R6.64+0x4] ;  /* 0x0000040a060f7981 */ /* 0x000ee8000c1e1900 */
[----:B------:R-:W3:Y:S01]  /*0b60*/  LDG.E R16, desc[UR10][R16.64] ;  /* 0x0000000a10107981 */ /* 0x000ee2000c1e1900 */
[----:B------:R-:W-:-:S04]  /*0b70*/  UIADD3 UR4, UP1, UPT, UR4, 0x2, URZ ;  /* 0x0000000204047890 */ /* 0x000fc8000ff3e0ff */
[----:B------:R-:W-:Y:S01]  /*0b80*/  UIADD3.X UR5, UPT, UPT, URZ, UR5, URZ, UP1, !UPT ;  /* 0x00000005ff057290 */ /* 0x000fe20008ffe4ff */
[----:B--2---:R-:W-:-:S04]  /*0b90*/  FMUL R5, R5, R8 ;  /* 0x0000000805057220 */ /* 0x004fc80000400000 */
[----:B------:R-:W0:Y:S01]  /*0ba0*/  F2F.F64.F32 R20, R5 ;  /* 0x0000000500147310 */ /* 0x000e220000201800 */
[----:B---3--:R-:W-:-:S07]  /*0bb0*/  FMUL R14, R15, R16 ;  /* 0x000000100f0e7220 */ /* 0x008fce0000400000 */
[----:B------:R-:W1:Y:S01]  /*0bc0*/  F2F.F64.F32 R14, R14 ;  /* 0x0000000e000e7310 */ /* 0x000e620000201800 */
[----:B0-----:R-:W-:-:S08]  /*0bd0*/  DADD R18, R18, R20 ;  /* 0x0000000012127229 */ /* 0x001fd00000000014 */
[----:B-1----:R-:W-:-:S11]  /*0be0*/  DADD R18, R18, R14 ;  /* 0x0000000012127229 */ /* 0x002fd6000000000e */
.L_x_5:
[----:B------:R-:W-:Y:S05]  /*0bf0*/  BRA.U UP0, `(.L_x_3) ;  /* 0x0000000100487547 */ /* 0x000fea000b800000 */
[----:B------:R-:W0:Y:S01]  /*0c00*/  LDCU.128 UR12, c[0x0][0x380] ;  /* 0x00007000ff0c77ac */ /* 0x000e220008000c00 */
[----:B------:R-:W-:Y:S01]  /*0c10*/  MOV R8, R10 ;  /* 0x0000000a00087202 */ /* 0x000fe20000000f00 */
[----:B------:R-:W-:Y:S01]  /*0c20*/  IMAD R6, R0, UR5, RZ ;  /* 0x0000000500067c24 */ /* 0x000fe2000f8e02ff */
[----:B------:R-:W-:Y:S01]  /*0c30*/  IADD3 R13, P0, PT, R12, UR4, RZ ;  /* 0x000000040c0d7c10 */ /* 0x000fe2000ff1e0ff */
[----:B------:R-:W-:Y:S02]  /*0c40*/  IMAD.MOV.U32 R9, RZ, RZ, R11 ;  /* 0x000000ffff097224 */ /* 0x000fe400078e000b */
[----:B------:R-:W-:Y:S01]  /*0c50*/  IMAD R5, R3, UR4, R6 ;  /* 0x0000000403057c24 */ /* 0x000fe2000f8e0206 */
[----:B------:R-:W-:Y:S01]  /*0c60*/  IADD3.X R4, PT, PT, R4, UR5, RZ, P0, !PT ;  /* 0x0000000504047c10 */ /* 0x000fe200087fe4ff */
[----:B------:R-:W-:-:S04]  /*0c70*/  IMAD.WIDE.U32 R8, R0, UR4, R8 ;  /* 0x0000000400087c25 */ /* 0x000fc8000f8e0008 */
[----:B------:R-:W-:Y:S01]  /*0c80*/  IMAD.IADD R5, R9, 0x1, R5 ;  /* 0x0000000109057824 */ /* 0x000fe200078e0205 */
[C---:B0-----:R-:W-:Y:S02]  /*0c90*/  LEA R6, P1, R13.reuse, UR12, 0x2 ;  /* 0x0000000c0d067c11 */ /* 0x041fe4000f8210ff */
[C---:B------:R-:W-:Y:S02]  /*0ca0*/  LEA R12, P0, R8.reuse, UR14, 0x2 ;  /* 0x0000000e080c7c11 */ /* 0x040fe4000f8010ff */
[----:B------:R-:W-:Y:S02]  /*0cb0*/  LEA.HI.X R7, R13, UR13, R4, 0x2, P1 ;  /* 0x0000000d0d077c11 */ /* 0x000fe400088f1404 */
[----:B------:R-:W-:-:S03]  /*0cc0*/  LEA.HI.X R13, R8, UR15, R5, 0x2, P0 ;  /* 0x0000000f080d7c11 */ /* 0x000fc600080f1405 */
[----:B------:R-:W2:Y:S04]  /*0cd0*/  LDG.E R6, desc[UR10][R6.64] ;  /* 0x0000000a06067981 */ /* 0x000ea8000c1e1900 */
[----:B------:R-:W2:Y:S02]  /*0ce0*/  LDG.E R13, desc[UR10][R12.64] ;  /* 0x0000000a0c0d7981 */ /* 0x000ea4000c1e1900 */
[----:B--2---:R-:W-:-:S06]  /*0cf0*/  FMUL R4, R6, R13 ;  /* 0x0000000d06047220 */ /* 0x004fcc0000400000 */
[----:B------:R-:W0:Y:S02]  /*0d00*/  F2F.F64.F32 R4, R4 ;  /* 0x0000000400047310 */ /* 0x000e240000201800 */
[----:B0-----:R-:W-:-:S11]  /*0d10*/  DADD R18, R18, R4 ;  /* 0x0000000012127229 */ /* 0x001fd60000000004 */
.L_x_3:
[----:B------:R0:W1:Y:S02]  /*0d20*/  F2F.F32.F64 R19, R18 ;  /* 0x0000001200137310 */ /* 0x0000640000301000 */
.L_x_0:
[----:B------:R-:W2:Y:S01]  /*0d30*/  LDCU.64 UR4, c[0x0][0x390] ;  /* 0x00007200ff0477ac */ /* 0x000ea20008000a00 */
[----:B------:R-:W-:Y:S02]  /*0d40*/  IMAD R5, R3, R2, RZ ;  /* 0x0000000203057224 */ /* 0x000fe400078e02ff */
[----:B------:R-:W-:-:S04]  /*0d50*/  IMAD.WIDE.U32 R2, R2, R0, R10 ;  /* 0x0000000002027225 */ /* 0x000fc800078e000a */
[----:B------:R-:W-:Y:S01]  /*0d60*/  IMAD.IADD R3, R3, 0x1, R5 ;  /* 0x0000000103037824 */ /* 0x000fe200078e0205 */
[----:B--2---:R-:W-:-:S04]  /*0d70*/  LEA R4, P0, R2, UR4, 0x2 ;  /* 0x0000000402047c11 */ /* 0x004fc8000f8010ff */
[----:B------:R-:W-:-:S05]  /*0d80*/  LEA.HI.X R5, R2, UR5, R3, 0x2, P0 ;  /* 0x0000000502057c11 */ /* 0x000fca00080f1403 */
[----:B-1----:R-:W-:Y:S01]  /*0d90*/  STG.E desc[UR10][R4.64], R19 ;  /* 0x0000001304007986 */ /* 0x002fe2000c10190a */
[----:B------:R-:W-:Y:S05]  /*0da0*/  EXIT ;  /* 0x000000000000794d */ /* 0x000fea0003800000 */
.L_x_6:
[----:B------:R-:W-:-:S00]  /*0db0*/  BRA `(.L_x_6) ;  /* 0xfffffffc00fc7947 */ /* 0x000fc0000383ffff */
[----:B------:R-:W-:-:S00]  /*0dc0*/  NOP ;  /* 0x0000000000007918 */ /* 0x000fc00000000000 */
        /* <DEDUP_REMOVED lines=11> */
.L_x_7:


//--------------------- .nv.shared.reserved.0     --------------------------
	.section	.nv.shared.reserved.0,"aw",@nobits
	.weak		__nv_reservedSMEM_offset_0_alias
	.size		__nv_reservedSMEM_offset_0_alias, 0, 64
	.other		__nv_reservedSMEM_offset_0_alias,@"STO_CUDA_RESERVED_SHARED STV_DEFAULT"
__nv_reservedSMEM_offset_0_alias:
	.zero		0
	.zero		64


//--------------------- .nv.constant0._Z12matmul_naivePKfS0_Pfiii --------------------------
	.section	.nv.constant0._Z12matmul_naivePKfS0_Pfiii,"a",@progbits
	.sectionflags	@""
	.align	4
.nv.constant0._Z12matmul_naivePKfS0_Pfiii:
	.zero		932


//--------------------- SYMBOLS --------------------------

	.type		.nv.reservedSmem.offset0,@object
	.size		.nv.reservedSmem.offset0,0x4
